	.headerflags	@"EF_CUDA_TEXMODE_UNIFIED EF_CUDA_64BIT_ADDRESS EF_CUDA_ACCELERATORS EF_CUDA_SM90 EF_CUDA_VIRTUAL_SM(EF_CUDA_SM90)"
	.elftype	@"ET_EXEC"


//--------------------- .nv.info                  --------------------------
	.section	.nv.info,"",@"SHT_CUDA_INFO"
	.align	4


	//----- nvinfo : EIATTR_REGCOUNT
	.align		4
        /*0000*/ 	.byte	0x04, 0x2f
        /*0002*/ 	.short	(.L_3 - .L_2)
	.align		4
.L_2:
        /*0004*/ 	.word	index@(triton_poi_fused__native_batch_norm_legit_no_training_cat_convolution_relu_10)
        /*0008*/ 	.word	0x00000016


	//----- nvinfo : EIATTR_MIN_STACK_SIZE
	.align		4
.L_3:
        /*000c*/ 	.byte	0x04, 0x12
        /*000e*/ 	.short	(.L_5 - .L_4)
	.align		4
.L_4:
        /*0010*/ 	.word	index@(triton_poi_fused__native_batch_norm_legit_no_training_cat_convolution_relu_10)
        /*0014*/ 	.word	0x00000000


	//----- nvinfo : EIATTR_FRAME_SIZE
	.align		4
.L_5:
        /*0018*/ 	.byte	0x04, 0x11
        /*001a*/ 	.short	(.L_7 - .L_6)
	.align		4
.L_6:
        /*001c*/ 	.word	index@(triton_poi_fused__native_batch_norm_legit_no_training_cat_convolution_relu_10)
        /*0020*/ 	.word	0x00000000


	//----- nvinfo : EIATTR_MIN_STACK_SIZE
	.align		4
.L_7:
        /*0024*/ 	.byte	0x04, 0x12
        /*0026*/ 	.short	(.L_9 - .L_8)
	.align		4
.L_8:
        /*0028*/ 	.word	index@(triton_poi_fused__native_batch_norm_legit_no_training_cat_convolution_relu_10)
        /*002c*/ 	.word	0x00000000
.L_9:


//--------------------- .nv.info.triton_poi_fused__native_batch_norm_legit_no_training_cat_convolution_relu_10 --------------------------
	.section	.nv.info.triton_poi_fused__native_batch_norm_legit_no_training_cat_convolution_relu_10,"",@"SHT_CUDA_INFO"
	.sectionflags	@""
	.align	4


	//----- nvinfo : EIATTR_CUDA_API_VERSION
	.align		4
        /*0000*/ 	.byte	0x04, 0x37
        /*0002*/ 	.short	(.L_11 - .L_10)
.L_10:
        /*0004*/ 	.word	0x0000007c


	//----- nvinfo : EIATTR_KPARAM_INFO
	.align		4
.L_11:
        /*0008*/ 	.byte	0x04, 0x17
        /*000a*/ 	.short	(.L_13 - .L_12)
.L_12:
        /*000c*/ 	.word	0x00000000
        /*0010*/ 	.short	0x0008
        /*0012*/ 	.short	0x0040
        /*0014*/ 	.byte	0x00, 0xf0, 0x11, 0x00


	//----- nvinfo : EIATTR_KPARAM_INFO
	.align		4
.L_13:
        /*0018*/ 	.byte	0x04, 0x17
        /*001a*/ 	.short	(.L_15 - .L_14)
.L_14:
        /*001c*/ 	.word	0x00000000
        /*0020*/ 	.short	0x0007
        /*0022*/ 	.short	0x0038
        /*0024*/ 	.byte	0x00, 0xf4, 0x21, 0x00


	//----- nvinfo : EIATTR_KPARAM_INFO
	.align		4
.L_15:
        /*0028*/ 	.byte	0x04, 0x17
        /*002a*/ 	.short	(.L_17 - .L_16)
.L_16:
        /*002c*/ 	.word	0x00000000
        /*0030*/ 	.short	0x0006
        /*0032*/ 	.short	0x0030
        /*0034*/ 	.byte	0x00, 0xf4, 0x21, 0x00


	//----- nvinfo : EIATTR_KPARAM_INFO
	.align		4
.L_17:
        /*0038*/ 	.byte	0x04, 0x17
        /*003a*/ 	.short	(.L_19 - .L_18)
.L_18:
        /*003c*/ 	.word	0x00000000
        /*0040*/ 	.short	0x0005
        /*0042*/ 	.short	0x0028
        /*0044*/ 	.byte	0x00, 0xf4, 0x21, 0x00


	//----- nvinfo : EIATTR_KPARAM_INFO
	.align		4
.L_19:
        /*0048*/ 	.byte	0x04, 0x17
        /*004a*/ 	.short	(.L_21 - .L_20)
.L_20:
        /*004c*/ 	.word	0x00000000
        /*0050*/ 	.short	0x0004
        /*0052*/ 	.short	0x0020
        /*0054*/ 	.byte	0x00, 0xf4, 0x21, 0x00


	//----- nvinfo : EIATTR_KPARAM_INFO
	.align		4
.L_21:
        /*0058*/ 	.byte	0x04, 0x17
        /*005a*/ 	.short	(.L_23 - .L_22)
.L_22:
        /*005c*/ 	.word	0x00000000
        /*0060*/ 	.short	0x0003
        /*0062*/ 	.short	0x0018
        /*0064*/ 	.byte	0x00, 0xf4, 0x21, 0x00


	//----- nvinfo : EIATTR_KPARAM_INFO
	.align		4
.L_23:
        /*0068*/ 	.byte	0x04, 0x17
        /*006a*/ 	.short	(.L_25 - .L_24)
.L_24:
        /*006c*/ 	.word	0x00000000
        /*0070*/ 	.short	0x0002
        /*0072*/ 	.short	0x0010
        /*0074*/ 	.byte	0x00, 0xf4, 0x21, 0x00


	//----- nvinfo : EIATTR_KPARAM_INFO
	.align		4
.L_25:
        /*0078*/ 	.byte	0x04, 0x17
        /*007a*/ 	.short	(.L_27 - .L_26)
.L_26:
        /*007c*/ 	.word	0x00000000
        /*0080*/ 	.short	0x0001
        /*0082*/ 	.short	0x0008
        /*0084*/ 	.byte	0x00, 0xf4, 0x21, 0x00


	//----- nvinfo : EIATTR_KPARAM_INFO
	.align		4
.L_27:
        /*0088*/ 	.byte	0x04, 0x17
        /*008a*/ 	.short	(.L_29 - .L_28)
.L_28:
        /*008c*/ 	.word	0x00000000
        /*0090*/ 	.short	0x0000
        /*0092*/ 	.short	0x0000
        /*0094*/ 	.byte	0x00, 0xf4, 0x21, 0x00


	//----- nvinfo : EIATTR_SPARSE_MMA_MASK
	.align		4
.L_29:
        /*0098*/ 	.byte	0x03, 0x50
        /*009a*/ 	.short	0x0000


	//----- nvinfo : EIATTR_MAXREG_COUNT
	.align		4
        /*009c*/ 	.byte	0x03, 0x1b
        /*009e*/ 	.short	0x00ff


	//----- nvinfo : EIATTR_EXIT_INSTR_OFFSETS
	.align		4
        /*00a0*/ 	.byte	0x04, 0x1c
        /*00a2*/ 	.short	(.L_31 - .L_30)


	//   ....[0]....
.L_30:
        /*00a4*/ 	.word	0x00000440


	//----- nvinfo : EIATTR_REQNTID
	.align		4
.L_31:
        /*00a8*/ 	.byte	0x04, 0x10
        /*00aa*/ 	.short	(.L_33 - .L_32)
.L_32:
        /*00ac*/ 	.word	0x00000100
        /*00b0*/ 	.word	0x00000001
        /*00b4*/ 	.word	0x00000001


	//----- nvinfo : EIATTR_CBANK_PARAM_SIZE
	.align		4
.L_33:
        /*00b8*/ 	.byte	0x03, 0x19
        /*00ba*/ 	.short	0x0044


	//----- nvinfo : EIATTR_PARAM_CBANK
	.align		4
        /*00bc*/ 	.byte	0x04, 0x0a
        /*00be*/ 	.short	(.L_35 - .L_34)
	.align		4
.L_34:
        /*00c0*/ 	.word	index@(.nv.constant0.triton_poi_fused__native_batch_norm_legit_no_training_cat_convolution_relu_10)
        /*00c4*/ 	.short	0x0210
        /*00c6*/ 	.short	0x0044


	//----- nvinfo : EIATTR_SW_WAR
	.align		4
.L_35:
        /*00c8*/ 	.byte	0x04, 0x36
        /*00ca*/ 	.short	(.L_37 - .L_36)
.L_36:
        /*00cc*/ 	.word	0x00000008
.L_37:


//--------------------- .nv.callgraph             --------------------------
	.section	.nv.callgraph,"",@"SHT_CUDA_CALLGRAPH"
	.align	4
	.sectionentsize	8
	.align		4
        /*0000*/ 	.word	0x00000000
	.align		4
        /*0004*/ 	.word	0xffffffff
	.align		4
        /*0008*/ 	.word	0x00000000
	.align		4
        /*000c*/ 	.word	0xfffffffe
	.align		4
        /*0010*/ 	.word	0x00000000
	.align		4
        /*0014*/ 	.word	0xfffffffd
	.align		4
        /*0018*/ 	.word	0x00000000
	.align		4
        /*001c*/ 	.word	0xfffffffc


//--------------------- .nv.constant4             --------------------------
	.section	.nv.constant4,"a",@progbits
	.align	8
	.align		8
.nv.constant4:
        /*0000*/ 	.dword	_$_str
	.align		8
        /*0008*/ 	.dword	_$_str_$_2


//--------------------- .text.triton_poi_fused__native_batch_norm_legit_no_training_cat_convolution_relu_10 --------------------------
	.section	.text.triton_poi_fused__native_batch_norm_legit_no_training_cat_convolution_relu_10,"ax",@progbits
	.align	128
        .global         triton_poi_fused__native_batch_norm_legit_no_training_cat_convolution_relu_10
        .type           triton_poi_fused__native_batch_norm_legit_no_training_cat_convolution_relu_10,@function
        .size           triton_poi_fused__native_batch_norm_legit_no_training_cat_convolution_relu_10,(.L_x_1 - triton_poi_fused__native_batch_norm_legit_no_training_cat_convolution_relu_10)
        .other          triton_poi_fused__native_batch_norm_legit_no_training_cat_convolution_relu_10,@"STO_CUDA_ENTRY STV_DEFAULT"
triton_poi_fused__native_batch_norm_legit_no_training_cat_convolution_relu_10:
.text.triton_poi_fused__native_batch_norm_legit_no_training_cat_convolution_relu_10:
[----:B------:R-:W-:Y:S01]  /*0000*/  LDC R1, c[0x0][0x28] ;  /* 0x00000a00ff017b82 */ /* 0x000fe20000000800 */
[----:B------:R-:W1:Y:S07]  /*0010*/  S2R R0, SR_TID.X ;  /* 0x0000000000007919 */ /* 0x000e6e0000002100 */
[----:B------:R-:W2:Y:S01]  /*0020*/  LDC.64 R12, c[0x0][0x228] ;  /* 0x00008a00ff0c7b82 */ /* 0x000ea20000000a00 */
[----:B------:R-:W-:Y:S01]  /*0030*/  ULDC.64 UR4, c[0x0][0x208] ;  /* 0x0000820000047ab9 */ /* 0x000fe20000000a00 */
[----:B------:R-:W3:Y:S06]  /*0040*/  S2R R5, SR_CTAID.X ;  /* 0x0000000000057919 */ /* 0x000eec0000002500 */
[----:B------:R-:W4:Y:S08]  /*0050*/  LDC.64 R10, c[0x0][0x218] ;  /* 0x00008600ff0a7b82 */ /* 0x000f300000000a00 */
[----:B------:R-:W5:Y:S08]  /*0060*/  LDC.64 R14, c[0x0][0x220] ;  /* 0x00008800ff0e7b82 */ /* 0x000f700000000a00 */
[----:B------:R-:W5:Y:S01]  /*0070*/  LDC.64 R16, c[0x0][0x230] ;  /* 0x00008c00ff107b82 */ /* 0x000f620000000a00 */
[----:B-1----:R-:W-:-:S07]  /*0080*/  SHF.L.U32 R0, R0, 0x1, RZ ;  /* 0x0000000100007819 */ /* 0x002fce00000006ff */
[----:B------:R-:W1:Y:S01]  /*0090*/  LDC.64 R6, c[0x0][0x238] ;  /* 0x00008e00ff067b82 */ /* 0x000e620000000a00 */
[----:B---3--:R-:W-:Y:S02]  /*00a0*/  SHF.R.S32.HI R3, RZ, 0x16, R5 ;  /* 0x00000016ff037819 */ /* 0x008fe40000011405 */
[----:B------:R-:W-:Y:S02]  /*00b0*/  LOP3.LUT R0, R0, 0x1fe, RZ, 0xc0, !PT ;  /* 0x000001fe00007812 */ /* 0x000fe400078ec0ff */
[----:B------:R-:W-:Y:S02]  /*00c0*/  SGXT R3, R3, 0x1 ;  /* 0x000000010303781a */ /* 0x000fe40000000200 */
[----:B------:R-:W-:-:S04]  /*00d0*/  LEA R0, R5, R0, 0x9 ;  /* 0x0000000005007211 */ /* 0x000fc800078e48ff */
[----:B------:R-:W-:-:S04]  /*00e0*/  LEA.HI R3, R3, R0, RZ, 0x8 ;  /* 0x0000000003037211 */ /* 0x000fc800078f40ff */
[----:B------:R-:W-:-:S04]  /*00f0*/  SHF.R.S32.HI R3, RZ, 0x8, R3 ;  /* 0x00000008ff037819 */ /* 0x000fc80000011403 */
[----:B------:R-:W-:-:S04]  /*0100*/  LEA.HI R2, R3, R3, RZ, 0x8 ;  /* 0x0000000303027211 */ /* 0x000fc800078f40ff */
[----:B------:R-:W-:-:S04]  /*0110*/  LOP3.LUT R2, R2, 0xffffff00, RZ, 0xc0, !PT ;  /* 0xffffff0002027812 */ /* 0x000fc800078ec0ff */
[----:B------:R-:W-:Y:S02]  /*0120*/  IADD3 R19, R3, -R2, RZ ;  /* 0x8000000203137210 */ /* 0x000fe40007ffe0ff */
[----:B------:R-:W3:Y:S03]  /*0130*/  LDC.64 R2, c[0x0][0x210] ;  /* 0x00008400ff027b82 */ /* 0x000ee60000000a00 */
[----:B--2---:R-:W-:-:S05]  /*0140*/  IMAD.WIDE R12, R19, 0x4, R12 ;  /* 0x00000004130c7825 */ /* 0x004fca00078e020c */
[----:B------:R-:W2:Y:S01]  /*0150*/  LDG.E.EL R18, desc[UR4][R12.64] ;  /* 0x000000040c127981 */ /* 0x000ea2000c2e1900 */
[----:B----4-:R-:W-:-:S04]  /*0160*/  IMAD.WIDE R10, R19, 0x4, R10 ;  /* 0x00000004130a7825 */ /* 0x010fc800078e020a */
[C---:B-----5:R-:W-:Y:S01]  /*0170*/  IMAD.WIDE R14, R19.reuse, 0x4, R14 ;  /* 0x00000004130e7825 */ /* 0x060fe200078e020e */
[----:B------:R4:W5:Y:S04]  /*0180*/  LDG.E.EL R8, desc[UR4][R10.64] ;  /* 0x000000040a087981 */ /* 0x000968000c2e1900 */
[----:B------:R1:W5:Y:S01]  /*0190*/  LDG.E.EL R9, desc[UR4][R14.64] ;  /* 0x000000040e097981 */ /* 0x000362000c2e1900 */
[----:B---3--:R-:W-:Y:S01]  /*01a0*/  IMAD.WIDE R2, R0, 0x4, R2 ;  /* 0x0000000400027825 */ /* 0x008fe200078e0202 */
[----:B----4-:R-:W3:Y:S04]  /*01b0*/  LDC.64 R10, c[0x0][0x240] ;  /* 0x00009000ff0a7b82 */ /* 0x010ee80000000a00 */
[----:B------:R-:W5:Y:S01]  /*01c0*/  LDG.E.64 R4, desc[UR4][R2.64] ;  /* 0x0000000402047981 */ /* 0x000f62000c1e1b00 */
[----:B0-----:R-:W-:-:S04]  /*01d0*/  IMAD.WIDE R16, R19, 0x4, R16 ;  /* 0x0000000413107825 */ /* 0x001fc800078e0210 */
[----:B-1----:R-:W-:Y:S01]  /*01e0*/  IMAD.WIDE R6, R19, 0x4, R6 ;  /* 0x0000000413067825 */ /* 0x002fe200078e0206 */
[----:B------:R-:W4:Y:S04]  /*01f0*/  LDG.E.EL R12, desc[UR4][R16.64] ;  /* 0x00000004100c7981 */ /* 0x000f28000c2e1900 */
[----:B------:R0:W4:Y:S01]  /*0200*/  LDG.E.EL R13, desc[UR4][R6.64] ;  /* 0x00000004060d7981 */ /* 0x000122000c2e1900 */
[----:B------:R-:W-:Y:S01]  /*0210*/  HFMA2.MMA R14, -RZ, RZ, 1.625, 0 ;  /* 0x3e800000ff0e7435 */ /* 0x000fe200000001ff */
[----:B------:R-:W-:Y:S01]  /*0220*/  SHF.R.S32.HI R15, RZ, 0x1f, R0 ;  /* 0x0000001fff0f7819 */ /* 0x000fe20000011400 */
[----:B0-----:R-:W0:Y:S03]  /*0230*/  LDC.64 R6, c[0x0][0x248] ;  /* 0x00009200ff067b82 */ /* 0x001e260000000a00 */
[----:B------:R-:W-:-:S04]  /*0240*/  LEA.HI R15, R15, R0, RZ, 0x10 ;  /* 0x000000000f0f7211 */ /* 0x000fc800078f80ff */
[C---:B------:R-:W-:Y:S02]  /*0250*/  SHF.L.U32 R16, R15.reuse, 0x2, RZ ;  /* 0x000000020f107819 */ /* 0x040fe400000006ff */
[----:B------:R-:W-:Y:S02]  /*0260*/  LOP3.LUT R15, R15, 0xffff0000, RZ, 0xc0, !PT ;  /* 0xffff00000f0f7812 */ /* 0x000fe400078ec0ff */
[----:B------:R-:W-:-:S04]  /*0270*/  LOP3.LUT R16, R16, 0xfffc0000, RZ, 0xc0, !PT ;  /* 0xfffc000010107812 */ /* 0x000fc800078ec0ff */
[----:B------:R-:W-:Y:S01]  /*0280*/  IADD3 R15, R16, R0, -R15 ;  /* 0x00000000100f7210 */ /* 0x000fe20007ffe80f */
[----:B---3--:R-:W-:-:S04]  /*0290*/  IMAD.WIDE R10, R0, 0x4, R10 ;  /* 0x00000004000a7825 */ /* 0x008fc800078e020a */
[----:B0-----:R-:W-:-:S04]  /*02a0*/  IMAD.WIDE R6, R15, 0x4, R6 ;  /* 0x000000040f067825 */ /* 0x001fc800078e0206 */
[----:B--2---:R-:W-:-:S04]  /*02b0*/  FADD R18, R18, 9.9999997473787516356e-06 ;  /* 0x3727c5ac12127421 */ /* 0x004fc80000000000 */
[----:B------:R-:W0:Y:S02]  /*02c0*/  MUFU.SQRT R19, R18 ;  /* 0x0000001200137308 */ /* 0x000e240000002000 */
[C---:B0-----:R-:W-:Y:S02]  /*02d0*/  FSETP.GT.AND P0, PT, R19.reuse, 8.50705917302346158658e+37, PT ;  /* 0x7e8000001300780b */ /* 0x041fe40003f04000 */
[----:B------:R-:W-:-:S11]  /*02e0*/  FSETP.GEU.AND P1, PT, R19, 1.175494350822287508e-38, PT ;  /* 0x008000001300780b */ /* 0x000fd60003f2e000 */
[----:B------:R-:W-:-:S04]  /*02f0*/  @P0 FMUL R19, R19, 0.25 ;  /* 0x3e80000013130820 */ /* 0x000fc80000400000 */
[----:B------:R-:W-:-:S06]  /*0300*/  @!P1 FMUL R19, R19, 16777216 ;  /* 0x4b80000013139820 */ /* 0x000fcc0000400000 */
[----:B------:R-:W0:Y:S01]  /*0310*/  MUFU.RCP R19, R19 ;  /* 0x0000001300137308 */ /* 0x000e220000001000 */
[----:B------:R-:W-:Y:S01]  /*0320*/  FSEL R14, R14, 1, P0 ;  /* 0x3f8000000e0e7808 */ /* 0x000fe20000000000 */
[--C-:B-----5:R-:W-:Y:S01]  /*0330*/  FADD R4, R4, R8.reuse ;  /* 0x0000000804047221 */ /* 0x120fe20000000000 */
[----:B------:R-:W-:-:S03]  /*0340*/  FADD R5, R5, R8 ;  /* 0x0000000805057221 */ /* 0x000fc60000000000 */
[----:B------:R-:W-:Y:S01]  /*0350*/  @!P1 FMUL R14, R14, 16777216 ;  /* 0x4b8000000e0e9820 */ /* 0x000fe20000400000 */
[C---:B------:R-:W-:Y:S01]  /*0360*/  FADD R8, -R9.reuse, R4 ;  /* 0x0000000409087221 */ /* 0x040fe20000000100 */
[----:B------:R-:W-:Y:S02]  /*0370*/  FADD R9, -R9, R5 ;  /* 0x0000000509097221 */ /* 0x000fe40000000100 */
[----:B0-----:R-:W-:-:S04]  /*0380*/  FMUL R14, R19, R14 ;  /* 0x0000000e130e7220 */ /* 0x001fc80000400000 */
[-C--:B------:R-:W-:Y:S01]  /*0390*/  FMUL R8, R8, R14.reuse ;  /* 0x0000000e08087220 */ /* 0x080fe20000400000 */
[----:B------:R-:W-:-:S03]  /*03a0*/  FMUL R14, R9, R14 ;  /* 0x0000000e090e7220 */ /* 0x000fc60000400000 */
[C-C-:B----4-:R-:W-:Y:S01]  /*03b0*/  FFMA R8, R12.reuse, R8, R13.reuse ;  /* 0x000000080c087223 */ /* 0x150fe2000000000d */
[----:B------:R-:W-:-:S04]  /*03c0*/  FFMA R14, R12, R14, R13 ;  /* 0x0000000e0c0e7223 */ /* 0x000fc8000000000d */
[----:B------:R-:W-:Y:S02]  /*03d0*/  FSETP.GEU.AND P0, PT, R8, RZ, PT ;  /* 0x000000ff0800720b */ /* 0x000fe40003f0e000 */
[----:B------:R-:W-:Y:S02]  /*03e0*/  FSETP.GEU.AND P1, PT, R14, RZ, PT ;  /* 0x000000ff0e00720b */ /* 0x000fe40003f2e000 */
[----:B------:R-:W-:Y:S02]  /*03f0*/  FSEL R8, R8, RZ, P0 ;  /* 0x000000ff08087208 */ /* 0x000fe40000000000 */
[----:B------:R-:W-:Y:S01]  /*0400*/  FSEL R9, R14, RZ, P1 ;  /* 0x000000ff0e097208 */ /* 0x000fe20000800000 */
[----:B------:R-:W-:Y:S04]  /*0410*/  STG.E.64 desc[UR4][R2.64], R4 ;  /* 0x0000000402007986 */ /* 0x000fe8000c101b04 */
[----:B------:R-:W-:Y:S04]  /*0420*/  STG.E.64 desc[UR4][R10.64], R8 ;  /* 0x000000080a007986 */ /* 0x000fe8000c101b04 */
[----:B------:R-:W-:Y:S01]  /*0430*/  STG.E.64 desc[UR4][R6.64], R8 ;  /* 0x0000000806007986 */ /* 0x000fe2000c101b04 */
[----:B------:R-:W-:Y:S05]  /*0440*/  EXIT ;  /* 0x000000000000794d */ /* 0x000fea0003800000 */
.L_x_0:
[----:B------:R-:W-:-:S00]  /*0450*/  BRA `(.L_x_0) ;  /* 0xfffffffc00fc7947 */ /* 0x000fc0000383ffff */
[----:B------:R-:W-:-:S00]  /*0460*/  NOP ;  /* 0x0000000000007918 */ /* 0x000fc00000000000 */
        /* <DEDUP_REMOVED lines=9> */
.L_x_1:


//--------------------- .nv.global.init           --------------------------
	.section	.nv.global.init,"aw",@progbits
.nv.global.init:
	.type		_$_str,@object
	.size		_$_str,(_$_str_$_2 - _$_str)
_$_str:
        /*0000*/ 	.byte	0x5f, 0x5f, 0x43, 0x55, 0x44, 0x41, 0x5f, 0x46, 0x54, 0x5a, 0x00
	.type		_$_str_$_2,@object
	.size		_$_str_$_2,(.L_1 - _$_str_$_2)
_$_str_$_2:
        /*000b*/ 	.byte	0x5f, 0x5f, 0x43, 0x55, 0x44, 0x41, 0x5f, 0x50, 0x52, 0x45, 0x43, 0x5f, 0x53, 0x51, 0x52, 0x54
        /*001b*/ 	.byte	0x00
.L_1:


//--------------------- .nv.constant0.triton_poi_fused__native_batch_norm_legit_no_training_cat_convolution_relu_10 --------------------------
	.section	.nv.constant0.triton_poi_fused__native_batch_norm_legit_no_training_cat_convolution_relu_10,"a",@progbits
	.sectionflags	@""
	.align	4
.nv.constant0.triton_poi_fused__native_batch_norm_legit_no_training_cat_convolution_relu_10:
	.zero		596
